	.headerflags	@"EF_CUDA_TEXMODE_UNIFIED EF_CUDA_64BIT_ADDRESS EF_CUDA_ACCELERATORS EF_CUDA_SM90 EF_CUDA_VIRTUAL_SM(EF_CUDA_SM90)"
	.elftype	@"ET_EXEC"


//--------------------- .nv.info                  --------------------------
	.section	.nv.info,"",@"SHT_CUDA_INFO"
	.align	4


	//----- nvinfo : EIATTR_REGCOUNT
	.align		4
        /*0000*/ 	.byte	0x04, 0x2f
        /*0002*/ 	.short	(.L_1 - .L_0)
	.align		4
.L_0:
        /*0004*/ 	.word	index@(triton_poi_fused_add_div_hardtanh_mul_48)
        /*0008*/ 	.word	0x0000000f


	//----- nvinfo : EIATTR_MIN_STACK_SIZE
	.align		4
.L_1:
        /*000c*/ 	.byte	0x04, 0x12
        /*000e*/ 	.short	(.L_3 - .L_2)
	.align		4
.L_2:
        /*0010*/ 	.word	index@(triton_poi_fused_add_div_hardtanh_mul_48)
        /*0014*/ 	.word	0x00000000


	//----- nvinfo : EIATTR_FRAME_SIZE
	.align		4
.L_3:
        /*0018*/ 	.byte	0x04, 0x11
        /*001a*/ 	.short	(.L_5 - .L_4)
	.align		4
.L_4:
        /*001c*/ 	.word	index@(triton_poi_fused_add_div_hardtanh_mul_48)
        /*0020*/ 	.word	0x00000000


	//----- nvinfo : EIATTR_MIN_STACK_SIZE
	.align		4
.L_5:
        /*0024*/ 	.byte	0x04, 0x12
        /*0026*/ 	.short	(.L_7 - .L_6)
	.align		4
.L_6:
        /*0028*/ 	.word	index@(triton_poi_fused_add_div_hardtanh_mul_48)
        /*002c*/ 	.word	0x00000000
.L_7:


//--------------------- .nv.info.triton_poi_fused_add_div_hardtanh_mul_48 --------------------------
	.section	.nv.info.triton_poi_fused_add_div_hardtanh_mul_48,"",@"SHT_CUDA_INFO"
	.sectionflags	@""
	.align	4


	//----- nvinfo : EIATTR_CUDA_API_VERSION
	.align		4
        /*0000*/ 	.byte	0x04, 0x37
        /*0002*/ 	.short	(.L_9 - .L_8)
.L_8:
        /*0004*/ 	.word	0x0000007c


	//----- nvinfo : EIATTR_KPARAM_INFO
	.align		4
.L_9:
        /*0008*/ 	.byte	0x04, 0x17
        /*000a*/ 	.short	(.L_11 - .L_10)
.L_10:
        /*000c*/ 	.word	0x00000000
        /*0010*/ 	.short	0x0003
        /*0012*/ 	.short	0x0018
        /*0014*/ 	.byte	0x00, 0xf0, 0x11, 0x00


	//----- nvinfo : EIATTR_KPARAM_INFO
	.align		4
.L_11:
        /*0018*/ 	.byte	0x04, 0x17
        /*001a*/ 	.short	(.L_13 - .L_12)
.L_12:
        /*001c*/ 	.word	0x00000000
        /*0020*/ 	.short	0x0002
        /*0022*/ 	.short	0x0010
        /*0024*/ 	.byte	0x00, 0xf4, 0x21, 0x00


	//----- nvinfo : EIATTR_KPARAM_INFO
	.align		4
.L_13:
        /*0028*/ 	.byte	0x04, 0x17
        /*002a*/ 	.short	(.L_15 - .L_14)
.L_14:
        /*002c*/ 	.word	0x00000000
        /*0030*/ 	.short	0x0001
        /*0032*/ 	.short	0x0008
        /*0034*/ 	.byte	0x00, 0xf4, 0x21, 0x00


	//----- nvinfo : EIATTR_KPARAM_INFO
	.align		4
.L_15:
        /*0038*/ 	.byte	0x04, 0x17
        /*003a*/ 	.short	(.L_17 - .L_16)
.L_16:
        /*003c*/ 	.word	0x00000000
        /*0040*/ 	.short	0x0000
        /*0042*/ 	.short	0x0000
        /*0044*/ 	.byte	0x00, 0xf4, 0x21, 0x00


	//----- nvinfo : EIATTR_SPARSE_MMA_MASK
	.align		4
.L_17:
        /*0048*/ 	.byte	0x03, 0x50
        /*004a*/ 	.short	0x0000


	//----- nvinfo : EIATTR_MAXREG_COUNT
	.align		4
        /*004c*/ 	.byte	0x03, 0x1b
        /*004e*/ 	.short	0x00ff


	//----- nvinfo : EIATTR_EXIT_INSTR_OFFSETS
	.align		4
        /*0050*/ 	.byte	0x04, 0x1c
        /*0052*/ 	.short	(.L_19 - .L_18)


	//   ....[0]....
.L_18:
        /*0054*/ 	.word	0x00000390


	//   ....[1]....
        /*0058*/ 	.word	0x000003b0


	//----- nvinfo : EIATTR_REQNTID
	.align		4
.L_19:
        /*005c*/ 	.byte	0x04, 0x10
        /*005e*/ 	.short	(.L_21 - .L_20)
.L_20:
        /*0060*/ 	.word	0x00000080
        /*0064*/ 	.word	0x00000001
        /*0068*/ 	.word	0x00000001


	//----- nvinfo : EIATTR_CBANK_PARAM_SIZE
	.align		4
.L_21:
        /*006c*/ 	.byte	0x03, 0x19
        /*006e*/ 	.short	0x001c


	//----- nvinfo : EIATTR_PARAM_CBANK
	.align		4
        /*0070*/ 	.byte	0x04, 0x0a
        /*0072*/ 	.short	(.L_23 - .L_22)
	.align		4
.L_22:
        /*0074*/ 	.word	index@(.nv.constant0.triton_poi_fused_add_div_hardtanh_mul_48)
        /*0078*/ 	.short	0x0210
        /*007a*/ 	.short	0x001c


	//----- nvinfo : EIATTR_SW_WAR
	.align		4
.L_23:
        /*007c*/ 	.byte	0x04, 0x36
        /*007e*/ 	.short	(.L_25 - .L_24)
.L_24:
        /*0080*/ 	.word	0x00000008
.L_25:


//--------------------- .nv.callgraph             --------------------------
	.section	.nv.callgraph,"",@"SHT_CUDA_CALLGRAPH"
	.align	4
	.sectionentsize	8
	.align		4
        /*0000*/ 	.word	0x00000000
	.align		4
        /*0004*/ 	.word	0xffffffff
	.align		4
        /*0008*/ 	.word	0x00000000
	.align		4
        /*000c*/ 	.word	0xfffffffe
	.align		4
        /*0010*/ 	.word	0x00000000
	.align		4
        /*0014*/ 	.word	0xfffffffd
	.align		4
        /*0018*/ 	.word	0x00000000
	.align		4
        /*001c*/ 	.word	0xfffffffc


//--------------------- .text.triton_poi_fused_add_div_hardtanh_mul_48 --------------------------
	.section	.text.triton_poi_fused_add_div_hardtanh_mul_48,"ax",@progbits
	.align	128
        .global         triton_poi_fused_add_div_hardtanh_mul_48
        .type           triton_poi_fused_add_div_hardtanh_mul_48,@function
        .size           triton_poi_fused_add_div_hardtanh_mul_48,(.L_x_1 - triton_poi_fused_add_div_hardtanh_mul_48)
        .other          triton_poi_fused_add_div_hardtanh_mul_48,@"STO_CUDA_ENTRY STV_DEFAULT"
triton_poi_fused_add_div_hardtanh_mul_48:
.text.triton_poi_fused_add_div_hardtanh_mul_48:
[----:B------:R-:W0:Y:S02]  /*0000*/  LDC R1, c[0x0][0x28] ;  /* 0x00000a00ff017b82 */ /* 0x000e240000000800 */
[----:B------:R-:W1:Y:S01]  /*0010*/  S2R R0, SR_TID.X ;  /* 0x0000000000007919 */ /* 0x000e620000002100 */
[----:B------:R-:W2:Y:S01]  /*0020*/  LDC.64 R6, c[0x0][0x218] ;  /* 0x00008600ff067b82 */ /* 0x000ea20000000a00 */
[----:B------:R-:W-:Y:S01]  /*0030*/  CS2R R8, SRZ ;  /* 0x0000000000087805 */ /* 0x000fe2000001ff00 */
[----:B------:R-:W-:Y:S01]  /*0040*/  ULDC.64 UR4, c[0x0][0x208] ;  /* 0x0000820000047ab9 */ /* 0x000fe20000000a00 */
[----:B------:R-:W3:Y:S01]  /*0050*/  S2R R3, SR_CTAID.X ;  /* 0x0000000000037919 */ /* 0x000ee20000002500 */
[----:B-1----:R-:W-:-:S05]  /*0060*/  IMAD.SHL.U32 R0, R0, 0x2, RZ ;  /* 0x0000000200007824 */ /* 0x002fca00078e00ff */
[----:B------:R-:W-:-:S05]  /*0070*/  LOP3.LUT R0, R0, 0xfe, RZ, 0xc0, !PT ;  /* 0x000000fe00007812 */ /* 0x000fca00078ec0ff */
[----:B---3--:R-:W-:-:S04]  /*0080*/  IMAD R0, R3, 0x100, R0 ;  /* 0x0000010003007824 */ /* 0x008fc800078e0200 */
[C---:B------:R-:W-:Y:S01]  /*0090*/  IMAD.HI R2, R0.reuse, 0x38e38e39, RZ ;  /* 0x38e38e3900027827 */ /* 0x040fe200078e02ff */
[----:B------:R-:W-:-:S04]  /*00a0*/  ISETP.GE.AND P0, PT, R0, 0x2400, PT ;  /* 0x000024000000780c */ /* 0x000fc80003f06270 */
[----:B------:R-:W-:-:S04]  /*00b0*/  SHF.R.U32.HI R3, RZ, 0x1f, R2 ;  /* 0x0000001fff037819 */ /* 0x000fc80000011602 */
[CC--:B------:R-:W-:Y:S02]  /*00c0*/  LEA.HI.SX32 R5, R2.reuse, R3.reuse, 0x19 ;  /* 0x0000000302057211 */ /* 0x0c0fe400078fcaff */
[----:B------:R-:W-:-:S03]  /*00d0*/  LEA.HI.SX32 R2, R2, R3, 0x17 ;  /* 0x0000000302027211 */ /* 0x000fc600078fbaff */
[----:B------:R-:W-:-:S04]  /*00e0*/  IMAD R5, R5, -0x240, R0 ;  /* 0xfffffdc005057824 */ /* 0x000fc800078e0200 */
[----:B------:R-:W-:-:S04]  /*00f0*/  IMAD R5, R2, 0x240, R5 ;  /* 0x0000024002057824 */ /* 0x000fc800078e0205 */
[----:B--2---:R-:W-:Y:S02]  /*0100*/  IMAD.WIDE R6, R5, 0x4, R6 ;  /* 0x0000000405067825 */ /* 0x004fe400078e0206 */
[----:B------:R-:W1:Y:S03]  /*0110*/  LDC.64 R4, c[0x0][0x210] ;  /* 0x00008400ff047b82 */ /* 0x000e660000000a00 */
[----:B------:R2:W3:Y:S01]  /*0120*/  @!P0 LDG.E.EL.64 R8, desc[UR4][R6.64] ;  /* 0x0000000406088981 */ /* 0x0004e2000c2e1b00 */
[----:B------:R-:W-:-:S04]  /*0130*/  CS2R R2, SRZ ;  /* 0x0000000000027805 */ /* 0x000fc8000001ff00 */
[----:B--2---:R-:W2:Y:S01]  /*0140*/  LDC.64 R6, c[0x0][0x220] ;  /* 0x00008800ff067b82 */ /* 0x004ea20000000a00 */
[----:B-1----:R-:W-:-:S05]  /*0150*/  IMAD.WIDE R4, R0, 0x4, R4 ;  /* 0x0000000400047825 */ /* 0x002fca00078e0204 */
[----:B------:R-:W4:Y:S01]  /*0160*/  @!P0 LDG.E.64 R2, desc[UR4][R4.64] ;  /* 0x0000000404028981 */ /* 0x000f22000c1e1b00 */
[----:B---3--:R-:W-:Y:S01]  /*0170*/  FADD R8, R8, 3 ;  /* 0x4040000008087421 */ /* 0x008fe20000000000 */
[----:B------:R-:W-:-:S04]  /*0180*/  FADD R9, R9, 3 ;  /* 0x4040000009097421 */ /* 0x000fc80000000000 */
[C---:B------:R-:W-:Y:S02]  /*0190*/  FSETP.GTU.AND P1, PT, R8.reuse, RZ, PT ;  /* 0x000000ff0800720b */ /* 0x040fe40003f2c000 */
[C---:B------:R-:W-:Y:S02]  /*01a0*/  FSETP.GTU.AND P2, PT, R9.reuse, RZ, PT ;  /* 0x000000ff0900720b */ /* 0x040fe40003f4c000 */
[----:B------:R-:W-:Y:S02]  /*01b0*/  FSEL R8, R8, RZ, P1 ;  /* 0x000000ff08087208 */ /* 0x000fe40000800000 */
[----:B------:R-:W-:Y:S02]  /*01c0*/  FSEL R9, R9, RZ, P2 ;  /* 0x000000ff09097208 */ /* 0x000fe40001000000 */
[C---:B------:R-:W-:Y:S01]  /*01d0*/  FSETP.GEU.AND P3, PT, R8.reuse, 6, PT ;  /* 0x40c000000800780b */ /* 0x040fe20003f6e000 */
[----:B------:R-:W-:Y:S01]  /*01e0*/  FMUL R11, R8, 0.16666667163372039795 ;  /* 0x3e2aaaab080b7820 */ /* 0x000fe20000400000 */
[----:B------:R-:W-:-:S02]  /*01f0*/  FSETP.GEU.AND P4, PT, R9, 6, PT ;  /* 0x40c000000900780b */ /* 0x000fc40003f8e000 */
[----:B------:R-:W-:Y:S01]  /*0200*/  FSETP.NAN.AND P1, PT, R8, R8, PT ;  /* 0x000000080800720b */ /* 0x000fe20003f28000 */
[C---:B------:R-:W-:Y:S01]  /*0210*/  FMUL R8, R9.reuse, 0.16666667163372039795 ;  /* 0x3e2aaaab09087820 */ /* 0x040fe20000400000 */
[----:B------:R-:W-:-:S07]  /*0220*/  FSETP.NAN.AND P2, PT, R9, R9, PT ;  /* 0x000000090900720b */ /* 0x000fce0003f48000 */
[----:B------:R-:W-:Y:S02]  /*0230*/  @P3 FSEL R11, R11, 1, P1 ;  /* 0x3f8000000b0b3808 */ /* 0x000fe40000800000 */
[----:B------:R-:W-:-:S03]  /*0240*/  @P4 FSEL R8, R8, 1, P2 ;  /* 0x3f80000008084808 */ /* 0x000fc60001000000 */
[----:B----4-:R-:W-:Y:S02]  /*0250*/  FFMA R9, R11, R2, 3 ;  /* 0x404000000b097423 */ /* 0x010fe40000000002 */
[----:B------:R-:W-:-:S03]  /*0260*/  FFMA R10, R8, R3, 3 ;  /* 0x40400000080a7423 */ /* 0x000fc60000000003 */
[C---:B------:R-:W-:Y:S02]  /*0270*/  FSETP.GTU.AND P1, PT, R9.reuse, RZ, PT ;  /* 0x000000ff0900720b */ /* 0x040fe40003f2c000 */
[C---:B------:R-:W-:Y:S02]  /*0280*/  FSETP.GTU.AND P2, PT, R10.reuse, RZ, PT ;  /* 0x000000ff0a00720b */ /* 0x040fe40003f4c000 */
[----:B------:R-:W-:Y:S02]  /*0290*/  FSEL R9, R9, RZ, P1 ;  /* 0x000000ff09097208 */ /* 0x000fe40000800000 */
[----:B------:R-:W-:Y:S02]  /*02a0*/  FSEL R10, R10, RZ, P2 ;  /* 0x000000ff0a0a7208 */ /* 0x000fe40001000000 */
[C---:B------:R-:W-:Y:S02]  /*02b0*/  FSETP.GEU.AND P3, PT, R9.reuse, 6, PT ;  /* 0x40c000000900780b */ /* 0x040fe40003f6e000 */
[C---:B------:R-:W-:Y:S01]  /*02c0*/  FSETP.GEU.AND P4, PT, R10.reuse, 6, PT ;  /* 0x40c000000a00780b */ /* 0x040fe20003f8e000 */
[C---:B------:R-:W-:Y:S01]  /*02d0*/  FMUL R12, R10.reuse, 0.16666667163372039795 ;  /* 0x3e2aaaab0a0c7820 */ /* 0x040fe20000400000 */
[C---:B------:R-:W-:Y:S01]  /*02e0*/  FSETP.NAN.AND P1, PT, R9.reuse, R9, PT ;  /* 0x000000090900720b */ /* 0x040fe20003f28000 */
[----:B------:R-:W-:Y:S01]  /*02f0*/  FMUL R9, R9, 0.16666667163372039795 ;  /* 0x3e2aaaab09097820 */ /* 0x000fe20000400000 */
[----:B------:R-:W-:Y:S01]  /*0300*/  FSETP.NAN.AND P2, PT, R10, R10, PT ;  /* 0x0000000a0a00720b */ /* 0x000fe20003f48000 */
[----:B------:R-:W-:Y:S01]  /*0310*/  FMUL R10, R11, R2 ;  /* 0x000000020b0a7220 */ /* 0x000fe20000400000 */
[----:B------:R-:W-:Y:S01]  /*0320*/  FMUL R11, R8, R3 ;  /* 0x00000003080b7220 */ /* 0x000fe20000400000 */
[----:B--2---:R-:W-:-:S04]  /*0330*/  IMAD.WIDE R2, R0, 0x4, R6 ;  /* 0x0000000400027825 */ /* 0x004fc800078e0206 */
[----:B------:R-:W-:Y:S01]  /*0340*/  @P3 FSEL R9, R9, 1, P1 ;  /* 0x3f80000009093808 */ /* 0x000fe20000800000 */
[----:B------:R1:W-:Y:S01]  /*0350*/  @!P0 STG.E.64 desc[UR4][R4.64], R10 ;  /* 0x0000000a04008986 */ /* 0x0003e2000c101b04 */
[----:B------:R-:W-:-:S03]  /*0360*/  @P4 FSEL R12, R12, 1, P2 ;  /* 0x3f8000000c0c4808 */ /* 0x000fc60001000000 */
[----:B------:R-:W-:Y:S02]  /*0370*/  FMUL R8, R10, R9 ;  /* 0x000000090a087220 */ /* 0x000fe40000400000 */
[----:B------:R-:W-:Y:S01]  /*0380*/  FMUL R9, R11, R12 ;  /* 0x0000000c0b097220 */ /* 0x000fe20000400000 */
[----:B------:R-:W-:Y:S06]  /*0390*/  @P0 EXIT ;  /* 0x000000000000094d */ /* 0x000fec0003800000 */
[----:B------:R-:W-:Y:S01]  /*03a0*/  STG.E.64 desc[UR4][R2.64], R8 ;  /* 0x0000000802007986 */ /* 0x000fe2000c101b04 */
[----:B------:R-:W-:Y:S05]  /*03b0*/  EXIT ;  /* 0x000000000000794d */ /* 0x000fea0003800000 */
.L_x_0:
[----:B------:R-:W-:-:S00]  /*03c0*/  BRA `(.L_x_0) ;  /* 0xfffffffc00fc7947 */ /* 0x000fc0000383ffff */
[----:B------:R-:W-:-:S00]  /*03d0*/  NOP ;  /* 0x0000000000007918 */ /* 0x000fc00000000000 */
        /* <DEDUP_REMOVED lines=10> */
.L_x_1:


//--------------------- .nv.constant0.triton_poi_fused_add_div_hardtanh_mul_48 --------------------------
	.section	.nv.constant0.triton_poi_fused_add_div_hardtanh_mul_48,"a",@progbits
	.sectionflags	@""
	.align	4
.nv.constant0.triton_poi_fused_add_div_hardtanh_mul_48:
	.zero		556
